//
// Generated by NVIDIA NVVM Compiler
//
// Compiler Build ID: CL-36424714
// Cuda compilation tools, release 13.0, V13.0.88
// Based on NVVM 20.0.0
//

.version 9.0
.target sm_100
.address_size 64

	// .globl	_Z3addPii

.visible .entry _Z3addPii(
	.param .u64 .ptr .align 1 _Z3addPii_param_0,
	.param .u32 _Z3addPii_param_1
)
{
	.reg .pred 	%p<10>;
	.reg .b32 	%r<92>;
	.reg .b64 	%rd<18>;

	ld.param.u64 	%rd9, [_Z3addPii_param_0];
	ld.param.u32 	%r26, [_Z3addPii_param_1];
	cvta.to.global.u64 	%rd1, %rd9;
	setp.lt.s32 	%p1, %r26, 1;
	@%p1 bra 	$L__BB0_13;
	mul.wide.u32 	%rd10, %r26, 4;
	add.s64 	%rd2, %rd1, %rd10;
	ld.global.u32 	%r84, [%rd2];
	and.b32  	%r2, %r26, 15;
	setp.lt.u32 	%p2, %r26, 16;
	mov.b32 	%r87, 0;
	@%p2 bra 	$L__BB0_4;
	and.b32  	%r87, %r26, 2147483632;
	neg.s32 	%r82, %r87;
	add.s64 	%rd16, %rd1, 32;
$L__BB0_3:
	.pragma "nounroll";
	ld.global.u32 	%r28, [%rd16+-32];
	add.s32 	%r29, %r84, %r28;
	st.global.u32 	[%rd2], %r29;
	ld.global.u32 	%r30, [%rd16+-28];
	add.s32 	%r31, %r29, %r30;
	st.global.u32 	[%rd2], %r31;
	ld.global.u32 	%r32, [%rd16+-24];
	add.s32 	%r33, %r31, %r32;
	st.global.u32 	[%rd2], %r33;
	ld.global.u32 	%r34, [%rd16+-20];
	add.s32 	%r35, %r33, %r34;
	st.global.u32 	[%rd2], %r35;
	ld.global.u32 	%r36, [%rd16+-16];
	add.s32 	%r37, %r35, %r36;
	st.global.u32 	[%rd2], %r37;
	ld.global.u32 	%r38, [%rd16+-12];
	add.s32 	%r39, %r37, %r38;
	st.global.u32 	[%rd2], %r39;
	ld.global.u32 	%r40, [%rd16+-8];
	add.s32 	%r41, %r39, %r40;
	st.global.u32 	[%rd2], %r41;
	ld.global.u32 	%r42, [%rd16+-4];
	add.s32 	%r43, %r41, %r42;
	st.global.u32 	[%rd2], %r43;
	ld.global.u32 	%r44, [%rd16];
	add.s32 	%r45, %r43, %r44;
	st.global.u32 	[%rd2], %r45;
	ld.global.u32 	%r46, [%rd16+4];
	add.s32 	%r47, %r45, %r46;
	st.global.u32 	[%rd2], %r47;
	ld.global.u32 	%r48, [%rd16+8];
	add.s32 	%r49, %r47, %r48;
	st.global.u32 	[%rd2], %r49;
	ld.global.u32 	%r50, [%rd16+12];
	add.s32 	%r51, %r49, %r50;
	st.global.u32 	[%rd2], %r51;
	ld.global.u32 	%r52, [%rd16+16];
	add.s32 	%r53, %r51, %r52;
	st.global.u32 	[%rd2], %r53;
	ld.global.u32 	%r54, [%rd16+20];
	add.s32 	%r55, %r53, %r54;
	st.global.u32 	[%rd2], %r55;
	ld.global.u32 	%r56, [%rd16+24];
	add.s32 	%r57, %r55, %r56;
	st.global.u32 	[%rd2], %r57;
	ld.global.u32 	%r58, [%rd16+28];
	add.s32 	%r84, %r57, %r58;
	st.global.u32 	[%rd2], %r84;
	add.s32 	%r82, %r82, 16;
	add.s64 	%rd16, %rd16, 64;
	setp.ne.s32 	%p3, %r82, 0;
	@%p3 bra 	$L__BB0_3;
$L__BB0_4:
	setp.eq.s32 	%p4, %r2, 0;
	@%p4 bra 	$L__BB0_13;
	and.b32  	%r11, %r26, 7;
	setp.lt.u32 	%p5, %r2, 8;
	@%p5 bra 	$L__BB0_7;
	mul.wide.u32 	%rd11, %r87, 4;
	add.s64 	%rd12, %rd1, %rd11;
	ld.global.u32 	%r59, [%rd12];
	add.s32 	%r60, %r84, %r59;
	st.global.u32 	[%rd2], %r60;
	ld.global.u32 	%r61, [%rd12+4];
	add.s32 	%r62, %r60, %r61;
	st.global.u32 	[%rd2], %r62;
	ld.global.u32 	%r63, [%rd12+8];
	add.s32 	%r64, %r62, %r63;
	st.global.u32 	[%rd2], %r64;
	ld.global.u32 	%r65, [%rd12+12];
	add.s32 	%r66, %r64, %r65;
	st.global.u32 	[%rd2], %r66;
	ld.global.u32 	%r67, [%rd12+16];
	add.s32 	%r68, %r66, %r67;
	st.global.u32 	[%rd2], %r68;
	ld.global.u32 	%r69, [%rd12+20];
	add.s32 	%r70, %r68, %r69;
	st.global.u32 	[%rd2], %r70;
	ld.global.u32 	%r71, [%rd12+24];
	add.s32 	%r72, %r70, %r71;
	st.global.u32 	[%rd2], %r72;
	ld.global.u32 	%r73, [%rd12+28];
	add.s32 	%r84, %r72, %r73;
	st.global.u32 	[%rd2], %r84;
	add.s32 	%r87, %r87, 8;
$L__BB0_7:
	setp.eq.s32 	%p6, %r11, 0;
	@%p6 bra 	$L__BB0_13;
	and.b32  	%r16, %r26, 3;
	setp.lt.u32 	%p7, %r11, 4;
	@%p7 bra 	$L__BB0_10;
	mul.wide.u32 	%rd13, %r87, 4;
	add.s64 	%rd14, %rd1, %rd13;
	ld.global.u32 	%r74, [%rd14];
	add.s32 	%r75, %r84, %r74;
	st.global.u32 	[%rd2], %r75;
	ld.global.u32 	%r76, [%rd14+4];
	add.s32 	%r77, %r75, %r76;
	st.global.u32 	[%rd2], %r77;
	ld.global.u32 	%r78, [%rd14+8];
	add.s32 	%r79, %r77, %r78;
	st.global.u32 	[%rd2], %r79;
	ld.global.u32 	%r80, [%rd14+12];
	add.s32 	%r84, %r79, %r80;
	st.global.u32 	[%rd2], %r84;
	add.s32 	%r87, %r87, 4;
$L__BB0_10:
	setp.eq.s32 	%p8, %r16, 0;
	@%p8 bra 	$L__BB0_13;
	mul.wide.u32 	%rd15, %r87, 4;
	add.s64 	%rd17, %rd1, %rd15;
	neg.s32 	%r90, %r16;
$L__BB0_12:
	.pragma "nounroll";
	ld.global.u32 	%r81, [%rd17];
	add.s32 	%r84, %r84, %r81;
	st.global.u32 	[%rd2], %r84;
	add.s64 	%rd17, %rd17, 4;
	add.s32 	%r90, %r90, 1;
	setp.ne.s32 	%p9, %r90, 0;
	@%p9 bra 	$L__BB0_12;
$L__BB0_13:
	ret;

}


// ===== COMPILED SASS (sm_100) =====

	.target	sm_100

	.elftype	@"ET_EXEC"


//--------------------- .note.nv.tkinfo           --------------------------
	.section	.note.nv.tkinfo,"",@"SHT_NOTE"
	.sectionflags	@"SHF_NOTE_NV_TKINFO"
	.tkinfo
        /*0018*/ 	.word	0x00000002
        /*0030*/ 	.string	""
        /*0030*/ 	.string	"ptxas"
        /*0030*/ 	.string	"Cuda compilation tools, release 13.0, V13.0.88"
        /*0030*/ 	.string	"Build cuda_13.0.r13.0/compiler.36424714_0"
        /*0030*/ 	.string	"-arch sm_100 -m 64 "



//--------------------- .note.nv.cuinfo           --------------------------
	.section	.note.nv.cuinfo,"",@"SHT_NOTE"
	.sectionflags	@"SHF_NOTE_NV_CUINFO"
        /*0018*/ 	.short	0x0002
        /*001a*/ 	.short	0x0064
        /*001c*/ 	.short	0x0082
	.zero		2


//--------------------- .nv.info                  --------------------------
	.section	.nv.info,"",@"SHT_CUDA_INFO"
	.align	4


	//----- nvinfo : EIATTR_REGCOUNT
	.align		4
        /*0000*/ 	.byte	0x04, 0x2f
        /*0002*/ 	.short	(.L_1 - .L_0)
	.align		4
.L_0:
        /*0004*/ 	.word	index@(_Z3addPii)
        /*0008*/ 	.word	0x00000018


	//----- nvinfo : EIATTR_FRAME_SIZE
	.align		4
.L_1:
        /*000c*/ 	.byte	0x04, 0x11
        /*000e*/ 	.short	(.L_3 - .L_2)
	.align		4
.L_2:
        /*0010*/ 	.word	index@(_Z3addPii)
        /*0014*/ 	.word	0x00000000


	//----- nvinfo : EIATTR_MIN_STACK_SIZE
	.align		4
.L_3:
        /*0018*/ 	.byte	0x04, 0x12
        /*001a*/ 	.short	(.L_5 - .L_4)
	.align		4
.L_4:
        /*001c*/ 	.word	index@(_Z3addPii)
        /*0020*/ 	.word	0x00000000
.L_5:


//--------------------- .nv.compat                --------------------------
	.section	.nv.compat,"",@"SHT_CUDA_COMPAT_INFO"
	.align	4
        /*0000*/ 	.byte	0x02, 0x09, 0x00, 0x00, 0x02, 0x02, 0x01, 0x00, 0x02, 0x05, 0x05, 0x00, 0x03, 0x07, 0x01, 0x01
        /*0010*/ 	.byte	0x02, 0x03, 0x00, 0x00, 0x02, 0x06, 0x01, 0x00, 0x04, 0x0b, 0x08, 0x00, 0x09, 0x00, 0x00, 0x00
        /*0020*/ 	.byte	0x00, 0x00, 0x00, 0x00


//--------------------- .nv.info._Z3addPii        --------------------------
	.section	.nv.info._Z3addPii,"",@"SHT_CUDA_INFO"
	.sectionflags	@""
	.align	4


	//----- nvinfo : EIATTR_CUDA_API_VERSION
	.align		4
        /*0000*/ 	.byte	0x04, 0x37
        /*0002*/ 	.short	(.L_7 - .L_6)
.L_6:
        /*0004*/ 	.word	0x00000082


	//----- nvinfo : EIATTR_KPARAM_INFO
	.align		4
.L_7:
        /*0008*/ 	.byte	0x04, 0x17
        /*000a*/ 	.short	(.L_9 - .L_8)
.L_8:
        /*000c*/ 	.word	0x00000000
        /*0010*/ 	.short	0x0001
        /*0012*/ 	.short	0x0008
        /*0014*/ 	.byte	0x00, 0xf0, 0x11, 0x00


	//----- nvinfo : EIATTR_KPARAM_INFO
	.align		4
.L_9:
        /*0018*/ 	.byte	0x04, 0x17
        /*001a*/ 	.short	(.L_11 - .L_10)
.L_10:
        /*001c*/ 	.word	0x00000000
        /*0020*/ 	.short	0x0000
        /*0022*/ 	.short	0x0000
        /*0024*/ 	.byte	0x00, 0xf5, 0x21, 0x00


	//----- nvinfo : EIATTR_SPARSE_MMA_MASK
	.align		4
.L_11:
        /*0028*/ 	.byte	0x03, 0x50
        /*002a*/ 	.short	0x0000


	//----- nvinfo : EIATTR_MAXREG_COUNT
	.align		4
        /*002c*/ 	.byte	0x03, 0x1b
        /*002e*/ 	.short	0x00ff


	//----- nvinfo : EIATTR_MERCURY_ISA_VERSION
	.align		4
        /*0030*/ 	.byte	0x03, 0x5f
        /*0032*/ 	.short	0x0101


	//----- nvinfo : EIATTR_VRC_CTA_INIT_COUNT
	.align		4
        /*0034*/ 	.byte	0x02, 0x4a
	.zero		1
	.zero		1


	//----- nvinfo : EIATTR_EXIT_INSTR_OFFSETS
	.align		4
        /*0038*/ 	.byte	0x04, 0x1c
        /*003a*/ 	.short	(.L_13 - .L_12)


	//   ....[0]....
.L_12:
        /*003c*/ 	.word	0x00000030


	//   ....[1]....
        /*0040*/ 	.word	0x000004b0


	//   ....[2]....
        /*0044*/ 	.word	0x000006a0


	//   ....[3]....
        /*0048*/ 	.word	0x000007d0


	//   ....[4]....
        /*004c*/ 	.word	0x00000880


	//----- nvinfo : EIATTR_CBANK_PARAM_SIZE
	.align		4
.L_13:
        /*0050*/ 	.byte	0x03, 0x19
        /*0052*/ 	.short	0x000c


	//----- nvinfo : EIATTR_PARAM_CBANK
	.align		4
        /*0054*/ 	.byte	0x04, 0x0a
        /*0056*/ 	.short	(.L_15 - .L_14)
	.align		4
.L_14:
        /*0058*/ 	.word	index@(.nv.constant0._Z3addPii)
        /*005c*/ 	.short	0x0380
        /*005e*/ 	.short	0x000c


	//----- nvinfo : EIATTR_SW_WAR
	.align		4
.L_15:
        /*0060*/ 	.byte	0x04, 0x36
        /*0062*/ 	.short	(.L_17 - .L_16)
.L_16:
        /*0064*/ 	.word	0x00000008
.L_17:


//--------------------- .nv.callgraph             --------------------------
	.section	.nv.callgraph,"",@"SHT_CUDA_CALLGRAPH"
	.align	4
	.sectionentsize	8
	.align		4
        /*0000*/ 	.word	0x00000000
	.align		4
        /*0004*/ 	.word	0xffffffff
	.align		4
        /*0008*/ 	.word	0x00000000
	.align		4
        /*000c*/ 	.word	0xfffffffe
	.align		4
        /*0010*/ 	.word	0x00000000
	.align		4
        /*0014*/ 	.word	0xfffffffd
	.align		4
        /*0018*/ 	.word	0x00000000
	.align		4
        /*001c*/ 	.word	0xfffffffc


//--------------------- .text._Z3addPii           --------------------------
	.section	.text._Z3addPii,"ax",@progbits
	.align	128
        .global         _Z3addPii
        .type           _Z3addPii,@function
        .size           _Z3addPii,(.L_x_6 - _Z3addPii)
        .other          _Z3addPii,@"STO_CUDA_ENTRY STV_DEFAULT"
_Z3addPii:
.text._Z3addPii:
[----:B------:R-:W-:Y:S08]  /*0000*/  LDC R1, c[0x0][0x37c] ;  /* 0x0000df00ff017b82 */ /* 0x000ff00000000800 */
[----:B------:R-:W0:Y:S02]  /*0010*/  LDC R11, c[0x0][0x388] ;  /* 0x0000e200ff0b7b82 */ /* 0x000e240000000800 */
[----:B0-----:R-:W-:-:S13]  /*0020*/  ISETP.GE.AND P0, PT, R11, 0x1, PT ;  /* 0x000000010b00780c */ /* 0x001fda0003f06270 */
[----:B------:R-:W-:Y:S05]  /*0030*/  @!P0 EXIT ;  /* 0x000000000000894d */ /* 0x000fea0003800000 */
[----:B------:R-:W0:Y:S01]  /*0040*/  LDC.64 R4, c[0x0][0x380] ;  /* 0x0000e000ff047b82 */ /* 0x000e220000000a00 */
[----:B------:R-:W1:Y:S01]  /*0050*/  LDCU.64 UR6, c[0x0][0x358] ;  /* 0x00006b00ff0677ac */ /* 0x000e620008000a00 */
[C---:B------:R-:W-:Y:S02]  /*0060*/  ISETP.GE.U32.AND P1, PT, R11.reuse, 0x10, PT ;  /* 0x000000100b00780c */ /* 0x040fe40003f26070 */
[----:B------:R-:W-:Y:S01]  /*0070*/  LOP3.LUT R8, R11, 0xf, RZ, 0xc0, !PT ;  /* 0x0000000f0b087812 */ /* 0x000fe200078ec0ff */
[----:B------:R-:W-:-:S03]  /*0080*/  IMAD.MOV.U32 R9, RZ, RZ, RZ ;  /* 0x000000ffff097224 */ /* 0x000fc600078e00ff */
[----:B------:R-:W-:Y:S01]  /*0090*/  ISETP.NE.AND P0, PT, R8, RZ, PT ;  /* 0x000000ff0800720c */ /* 0x000fe20003f05270 */
[----:B0-----:R-:W-:-:S05]  /*00a0*/  IMAD.WIDE.U32 R2, R11, 0x4, R4 ;  /* 0x000000040b027825 */ /* 0x001fca00078e0004 */
[----:B-1----:R0:W5:Y:S01]  /*00b0*/  LDG.E R13, desc[UR6][R2.64] ;  /* 0x00000006020d7981 */ /* 0x002162000c1e1900 */
[----:B------:R-:W-:Y:S06]  /*00c0*/  @!P1 BRA `(.L_x_0) ;  /* 0x0000000000f89947 */ /* 0x000fec0003800000 */
[----:B------:R-:W1:Y:S01]  /*00d0*/  LDCU.64 UR4, c[0x0][0x380] ;  /* 0x00007000ff0477ac */ /* 0x000e620008000a00 */
[----:B------:R-:W-:-:S05]  /*00e0*/  LOP3.LUT R9, R11, 0x7ffffff0, RZ, 0xc0, !PT ;  /* 0x7ffffff00b097812 */ /* 0x000fca00078ec0ff */
[----:B------:R-:W-:Y:S01]  /*00f0*/  IMAD.MOV R0, RZ, RZ, -R9 ;  /* 0x000000ffff007224 */ /* 0x000fe200078e0a09 */
[----:B-1----:R-:W-:-:S04]  /*0100*/  UIADD3 UR4, UP0, UPT, UR4, 0x20, URZ ;  /* 0x0000002004047890 */ /* 0x002fc8000ff1e0ff */
[----:B------:R-:W-:Y:S02]  /*0110*/  UIADD3.X UR5, UPT, UPT, URZ, UR5, URZ, UP0, !UPT ;  /* 0x00000005ff057290 */ /* 0x000fe400087fe4ff */
[----:B------:R-:W-:-:S04]  /*0120*/  MOV R10, UR4 ;  /* 0x00000004000a7c02 */ /* 0x000fc80008000f00 */
[----:B------:R-:W-:-:S07]  /*0130*/  IMAD.U32 R19, RZ, RZ, UR5 ;  /* 0x00000005ff137e24 */ /* 0x000fce000f8e00ff */
.L_x_1:
[----:B------:R-:W-:Y:S01]  /*0140*/  IMAD.MOV.U32 R6, RZ, RZ, R10 ;  /* 0x000000ffff067224 */ /* 0x000fe200078e000a */
[----:B------:R-:W-:-:S05]  /*0150*/  MOV R7, R19 ;  /* 0x0000001300077202 */ /* 0x000fca0000000f00 */
[----:B------:R-:W2:Y:S02]  /*0160*/  LDG.E R10, desc[UR6][R6.64+-0x20] ;  /* 0xffffe006060a7981 */ /* 0x000ea4000c1e1900 */
[----:B--2-45:R-:W-:-:S05]  /*0170*/  IMAD.IADD R13, R10, 0x1, R13 ;  /* 0x000000010a0d7824 */ /* 0x034fca00078e020d */
[----:B------:R1:W-:Y:S04]  /*0180*/  STG.E desc[UR6][R2.64], R13 ;  /* 0x0000000d02007986 */ /* 0x0003e8000c101906 */
[----:B------:R-:W2:Y:S02]  /*0190*/  LDG.E R10, desc[UR6][R6.64+-0x1c] ;  /* 0xffffe406060a7981 */ /* 0x000ea4000c1e1900 */
[----:B--2---:R-:W-:-:S05]  /*01a0*/  IMAD.IADD R15, R13, 0x1, R10 ;  /* 0x000000010d0f7824 */ /* 0x004fca00078e020a */
[----:B------:R2:W-:Y:S04]  /*01b0*/  STG.E desc[UR6][R2.64], R15 ;  /* 0x0000000f02007986 */ /* 0x0005e8000c101906 */
[----:B------:R-:W3:Y:S02]  /*01c0*/  LDG.E R10, desc[UR6][R6.64+-0x18] ;  /* 0xffffe806060a7981 */ /* 0x000ee4000c1e1900 */
[----:B---3--:R-:W-:-:S05]  /*01d0*/  IADD3 R17, PT, PT, R15, R10, RZ ;  /* 0x0000000a0f117210 */ /* 0x008fca0007ffe0ff */
[----:B------:R3:W-:Y:S04]  /*01e0*/  STG.E desc[UR6][R2.64], R17 ;  /* 0x0000001102007986 */ /* 0x0007e8000c101906 */
[----:B------:R-:W4:Y:S02]  /*01f0*/  LDG.E R10, desc[UR6][R6.64+-0x14] ;  /* 0xffffec06060a7981 */ /* 0x000f24000c1e1900 */
[----:B----4-:R-:W-:-:S05]  /*0200*/  IMAD.IADD R19, R17, 0x1, R10 ;  /* 0x0000000111137824 */ /* 0x010fca00078e020a */
[----:B------:R4:W-:Y:S04]  /*0210*/  STG.E desc[UR6][R2.64], R19 ;  /* 0x0000001302007986 */ /* 0x0009e8000c101906 */
[----:B------:R-:W1:Y:S02]  /*0220*/  LDG.E R10, desc[UR6][R6.64+-0x10] ;  /* 0xfffff006060a7981 */ /* 0x000e64000c1e1900 */
[----:B-1----:R-:W-:-:S05]  /*0230*/  IMAD.IADD R13, R19, 0x1, R10 ;  /* 0x00000001130d7824 */ /* 0x002fca00078e020a */
[----:B------:R1:W-:Y:S04]  /*0240*/  STG.E desc[UR6][R2.64], R13 ;  /* 0x0000000d02007986 */ /* 0x0003e8000c101906 */
[----:B------:R-:W2:Y:S02]  /*0250*/  LDG.E R10, desc[UR6][R6.64+-0xc] ;  /* 0xfffff406060a7981 */ /* 0x000ea4000c1e1900 */
[----:B--2---:R-:W-:-:S05]  /*0260*/  IADD3 R15, PT, PT, R13, R10, RZ ;  /* 0x0000000a0d0f7210 */ /* 0x004fca0007ffe0ff */
[----:B------:R2:W-:Y:S04]  /*0270*/  STG.E desc[UR6][R2.64], R15 ;  /* 0x0000000f02007986 */ /* 0x0005e8000c101906 */
[----:B------:R-:W3:Y:S02]  /*0280*/  LDG.E R10, desc[UR6][R6.64+-0x8] ;  /* 0xfffff806060a7981 */ /* 0x000ee4000c1e1900 */
[----:B---3--:R-:W-:-:S05]  /*0290*/  IMAD.IADD R17, R15, 0x1, R10 ;  /* 0x000000010f117824 */ /* 0x008fca00078e020a */
[----:B------:R3:W-:Y:S04]  /*02a0*/  STG.E desc[UR6][R2.64], R17 ;  /* 0x0000001102007986 */ /* 0x0007e8000c101906 */
[----:B------:R-:W4:Y:S02]  /*02b0*/  LDG.E R10, desc[UR6][R6.64+-0x4] ;  /* 0xfffffc06060a7981 */ /* 0x000f24000c1e1900 */
[----:B----4-:R-:W-:-:S05]  /*02c0*/  IMAD.IADD R19, R17, 0x1, R10 ;  /* 0x0000000111137824 */ /* 0x010fca00078e020a */
[----:B------:R4:W-:Y:S04]  /*02d0*/  STG.E desc[UR6][R2.64], R19 ;  /* 0x0000001302007986 */ /* 0x0009e8000c101906 */
[----:B------:R-:W1:Y:S02]  /*02e0*/  LDG.E R10, desc[UR6][R6.64] ;  /* 0x00000006060a7981 */ /* 0x000e64000c1e1900 */
[----:B-1----:R-:W-:-:S05]  /*02f0*/  IADD3 R13, PT, PT, R19, R10, RZ ;  /* 0x0000000a130d7210 */ /* 0x002fca0007ffe0ff */
[----:B------:R-:W-:Y:S04]  /*0300*/  STG.E desc[UR6][R2.64], R13 ;  /* 0x0000000d02007986 */ /* 0x000fe8000c101906 */
[----:B------:R-:W2:Y:S02]  /*0310*/  LDG.E R10, desc[UR6][R6.64+0x4] ;  /* 0x00000406060a7981 */ /* 0x000ea4000c1e1900 */
[----:B--2---:R-:W-:-:S05]  /*0320*/  IMAD.IADD R15, R13, 0x1, R10 ;  /* 0x000000010d0f7824 */ /* 0x004fca00078e020a */
[----:B------:R1:W-:Y:S04]  /*0330*/  STG.E desc[UR6][R2.64], R15 ;  /* 0x0000000f02007986 */ /* 0x0003e8000c101906 */
[----:B------:R-:W3:Y:S02]  /*0340*/  LDG.E R10, desc[UR6][R6.64+0x8] ;  /* 0x00000806060a7981 */ /* 0x000ee4000c1e1900 */
[----:B---3--:R-:W-:-:S05]  /*0350*/  IMAD.IADD R17, R15, 0x1, R10 ;  /* 0x000000010f117824 */ /* 0x008fca00078e020a */
[----:B------:R2:W-:Y:S04]  /*0360*/  STG.E desc[UR6][R2.64], R17 ;  /* 0x0000001102007986 */ /* 0x0005e8000c101906 */
[----:B------:R-:W4:Y:S02]  /*0370*/  LDG.E R10, desc[UR6][R6.64+0xc] ;  /* 0x00000c06060a7981 */ /* 0x000f24000c1e1900 */
[----:B----4-:R-:W-:-:S05]  /*0380*/  IADD3 R19, PT, PT, R17, R10, RZ ;  /* 0x0000000a11137210 */ /* 0x010fca0007ffe0ff */
[----:B------:R3:W-:Y:S04]  /*0390*/  STG.E desc[UR6][R2.64], R19 ;  /* 0x0000001302007986 */ /* 0x0007e8000c101906 */
[----:B------:R-:W4:Y:S02]  /*03a0*/  LDG.E R10, desc[UR6][R6.64+0x10] ;  /* 0x00001006060a7981 */ /* 0x000f24000c1e1900 */
[----:B----4-:R-:W-:-:S05]  /*03b0*/  IMAD.IADD R21, R19, 0x1, R10 ;  /* 0x0000000113157824 */ /* 0x010fca00078e020a */
[----:B------:R4:W-:Y:S04]  /*03c0*/  STG.E desc[UR6][R2.64], R21 ;  /* 0x0000001502007986 */ /* 0x0009e8000c101906 */
[----:B------:R-:W1:Y:S02]  /*03d0*/  LDG.E R10, desc[UR6][R6.64+0x14] ;  /* 0x00001406060a7981 */ /* 0x000e64000c1e1900 */
[----:B-1----:R-:W-:-:S05]  /*03e0*/  IMAD.IADD R15, R21, 0x1, R10 ;  /* 0x00000001150f7824 */ /* 0x002fca00078e020a */
[----:B------:R4:W-:Y:S04]  /*03f0*/  STG.E desc[UR6][R2.64], R15 ;  /* 0x0000000f02007986 */ /* 0x0009e8000c101906 */
[----:B------:R-:W2:Y:S01]  /*0400*/  LDG.E R10, desc[UR6][R6.64+0x18] ;  /* 0x00001806060a7981 */ /* 0x000ea2000c1e1900 */
[----:B------:R-:W-:Y:S01]  /*0410*/  VIADD R0, R0, 0x10 ;  /* 0x0000001000007836 */ /* 0x000fe20000000000 */
[----:B--2---:R-:W-:-:S05]  /*0420*/  IADD3 R17, PT, PT, R15, R10, RZ ;  /* 0x0000000a0f117210 */ /* 0x004fca0007ffe0ff */
[----:B------:R4:W-:Y:S04]  /*0430*/  STG.E desc[UR6][R2.64], R17 ;  /* 0x0000001102007986 */ /* 0x0009e8000c101906 */
[----:B------:R-:W2:Y:S01]  /*0440*/  LDG.E R10, desc[UR6][R6.64+0x1c] ;  /* 0x00001c06060a7981 */ /* 0x000ea2000c1e1900 */
[----:B------:R-:W-:Y:S01]  /*0450*/  ISETP.NE.AND P1, PT, R0, RZ, PT ;  /* 0x000000ff0000720c */ /* 0x000fe20003f25270 */
[----:B--2---:R-:W-:Y:S01]  /*0460*/  IMAD.IADD R13, R17, 0x1, R10 ;  /* 0x00000001110d7824 */ /* 0x004fe200078e020a */
[----:B------:R-:W-:-:S04]  /*0470*/  IADD3 R10, P2, PT, R6, 0x40, RZ ;  /* 0x00000040060a7810 */ /* 0x000fc80007f5e0ff */
[----:B------:R4:W-:Y:S01]  /*0480*/  STG.E desc[UR6][R2.64], R13 ;  /* 0x0000000d02007986 */ /* 0x0009e2000c101906 */
[----:B---3--:R-:W-:-:S06]  /*0490*/  IADD3.X R19, PT, PT, RZ, R7, RZ, P2, !PT ;  /* 0x00000007ff137210 */ /* 0x008fcc00017fe4ff */
[----:B------:R-:W-:Y:S05]  /*04a0*/  @P1 BRA `(.L_x_1) ;  /* 0xfffffffc00241947 */ /* 0x000fea000383ffff */
.L_x_0:
[----:B------:R-:W-:Y:S05]  /*04b0*/  @!P0 EXIT ;  /* 0x000000000000894d */ /* 0x000fea0003800000 */
[----:B------:R-:W-:Y:S02]  /*04c0*/  ISETP.GE.U32.AND P0, PT, R8, 0x8, PT ;  /* 0x000000080800780c */ /* 0x000fe40003f06070 */
[----:B------:R-:W-:-:S04]  /*04d0*/  LOP3.LUT R10, R11, 0x7, RZ, 0xc0, !PT ;  /* 0x000000070b0a7812 */ /* 0x000fc800078ec0ff */
[----:B------:R-:W-:-:S07]  /*04e0*/  ISETP.NE.AND P1, PT, R10, RZ, PT ;  /* 0x000000ff0a00720c */ /* 0x000fce0003f25270 */
[----:B------:R-:W-:Y:S06]  /*04f0*/  @!P0 BRA `(.L_x_2) ;  /* 0x0000000000688947 */ /* 0x000fec0003800000 */
[----:B------:R-:W-:-:S05]  /*0500*/  IMAD.WIDE.U32 R6, R9, 0x4, R4 ;  /* 0x0000000409067825 */ /* 0x000fca00078e0004 */
[----:B------:R-:W4:Y:S02]  /*0510*/  LDG.E R0, desc[UR6][R6.64] ;  /* 0x0000000606007981 */ /* 0x000f24000c1e1900 */
[----:B----45:R-:W-:-:S05]  /*0520*/  IMAD.IADD R13, R13, 0x1, R0 ;  /* 0x000000010d0d7824 */ /* 0x030fca00078e0200 */
[----:B------:R-:W-:Y:S04]  /*0530*/  STG.E desc[UR6][R2.64], R13 ;  /* 0x0000000d02007986 */ /* 0x000fe8000c101906 */
[----:B------:R-:W2:Y:S02]  /*0540*/  LDG.E R0, desc[UR6][R6.64+0x4] ;  /* 0x0000040606007981 */ /* 0x000ea4000c1e1900 */
[----:B--2---:R-:W-:-:S05]  /*0550*/  IADD3 R15, PT, PT, R13, R0, RZ ;  /* 0x000000000d0f7210 */ /* 0x004fca0007ffe0ff */
        /* <DEDUP_REMOVED lines=11> */
[----:B-1----:R-:W-:-:S05]  /*0610*/  IADD3 R15, PT, PT, R21, R0, RZ ;  /* 0x00000000150f7210 */ /* 0x002fca0007ffe0ff */
[----:B------:R3:W-:Y:S04]  /*0620*/  STG.E desc[UR6][R2.64], R15 ;  /* 0x0000000f02007986 */ /* 0x0007e8000c101906 */
[----:B------:R-:W2:Y:S02]  /*0630*/  LDG.E R0, desc[UR6][R6.64+0x18] ;  /* 0x0000180606007981 */ /* 0x000ea4000c1e1900 */
[----:B--2---:R-:W-:-:S05]  /*0640*/  IMAD.IADD R17, R15, 0x1, R0 ;  /* 0x000000010f117824 */ /* 0x004fca00078e0200 */
[----:B------:R3:W-:Y:S04]  /*0650*/  STG.E desc[UR6][R2.64], R17 ;  /* 0x0000001102007986 */ /* 0x0007e8000c101906 */
[----:B------:R-:W2:Y:S01]  /*0660*/  LDG.E R0, desc[UR6][R6.64+0x1c] ;  /* 0x00001c0606007981 */ /* 0x000ea2000c1e1900 */
[----:B------:R-:W-:Y:S01]  /*0670*/  VIADD R9, R9, 0x8 ;  /* 0x0000000809097836 */ /* 0x000fe20000000000 */
[----:B--2---:R-:W-:-:S05]  /*0680*/  IADD3 R13, PT, PT, R17, R0, RZ ;  /* 0x00000000110d7210 */ /* 0x004fca0007ffe0ff */
[----:B------:R3:W-:Y:S02]  /*0690*/  STG.E desc[UR6][R2.64], R13 ;  /* 0x0000000d02007986 */ /* 0x0007e4000c101906 */
.L_x_2:
[----:B------:R-:W-:Y:S05]  /*06a0*/  @!P1 EXIT ;  /* 0x000000000000994d */ /* 0x000fea0003800000 */
[----:B------:R-:W-:Y:S02]  /*06b0*/  ISETP.GE.U32.AND P0, PT, R10, 0x4, PT ;  /* 0x000000040a00780c */ /* 0x000fe40003f06070 */
[----:B------:R-:W-:-:S04]  /*06c0*/  LOP3.LUT R11, R11, 0x3, RZ, 0xc0, !PT ;  /* 0x000000030b0b7812 */ /* 0x000fc800078ec0ff */
[----:B------:R-:W-:-:S07]  /*06d0*/  ISETP.NE.AND P1, PT, R11, RZ, PT ;  /* 0x000000ff0b00720c */ /* 0x000fce0003f25270 */
[----:B------:R-:W-:Y:S06]  /*06e0*/  @!P0 BRA `(.L_x_3) ;  /* 0x0000000000388947 */ /* 0x000fec0003800000 */
[----:B------:R-:W-:-:S05]  /*06f0*/  IMAD.WIDE.U32 R6, R9, 0x4, R4 ;  /* 0x0000000409067825 */ /* 0x000fca00078e0004 */
[----:B------:R-:W3:Y:S02]  /*0700*/  LDG.E R0, desc[UR6][R6.64] ;  /* 0x0000000606007981 */ /* 0x000ee4000c1e1900 */
[----:B---345:R-:W-:-:S05]  /*0710*/  IADD3 R15, PT, PT, R13, R0, RZ ;  /* 0x000000000d0f7210 */ /* 0x038fca0007ffe0ff */
[----:B------:R1:W-:Y:S04]  /*0720*/  STG.E desc[UR6][R2.64], R15 ;  /* 0x0000000f02007986 */ /* 0x0003e8000c101906 */
[----:B------:R-:W2:Y:S02]  /*0730*/  LDG.E R0, desc[UR6][R6.64+0x4] ;  /* 0x0000040606007981 */ /* 0x000ea4000c1e1900 */
[----:B--2---:R-:W-:-:S05]  /*0740*/  IMAD.IADD R17, R15, 0x1, R0 ;  /* 0x000000010f117824 */ /* 0x004fca00078e0200 */
[----:B------:R1:W-:Y:S04]  /*0750*/  STG.E desc[UR6][R2.64], R17 ;  /* 0x0000001102007986 */ /* 0x0003e8000c101906 */
[----:B------:R-:W2:Y:S02]  /*0760*/  LDG.E R0, desc[UR6][R6.64+0x8] ;  /* 0x0000080606007981 */ /* 0x000ea4000c1e1900 */
[----:B--2---:R-:W-:-:S05]  /*0770*/  IADD3 R19, PT, PT, R17, R0, RZ ;  /* 0x0000000011137210 */ /* 0x004fca0007ffe0ff */
[----:B------:R1:W-:Y:S04]  /*0780*/  STG.E desc[UR6][R2.64], R19 ;  /* 0x0000001302007986 */ /* 0x0003e8000c101906 */
[----:B------:R-:W2:Y:S01]  /*0790*/  LDG.E R0, desc[UR6][R6.64+0xc] ;  /* 0x00000c0606007981 */ /* 0x000ea2000c1e1900 */
[----:B------:R-:W-:Y:S01]  /*07a0*/  IADD3 R9, PT, PT, R9, 0x4, RZ ;  /* 0x0000000409097810 */ /* 0x000fe20007ffe0ff */
[----:B--2---:R-:W-:-:S05]  /*07b0*/  IMAD.IADD R13, R19, 0x1, R0 ;  /* 0x00000001130d7824 */ /* 0x004fca00078e0200 */
[----:B------:R1:W-:Y:S02]  /*07c0*/  STG.E desc[UR6][R2.64], R13 ;  /* 0x0000000d02007986 */ /* 0x0003e4000c101906 */
.L_x_3:
[----:B------:R-:W-:Y:S05]  /*07d0*/  @!P1 EXIT ;  /* 0x000000000000994d */ /* 0x000fea0003800000 */
[----:B------:R-:W-:-:S04]  /*07e0*/  IMAD.WIDE.U32 R4, R9, 0x4, R4 ;  /* 0x0000000409047825 */ /* 0x000fc800078e0004 */
[----:B------:R-:W-:-:S07]  /*07f0*/  IMAD.MOV R11, RZ, RZ, -R11 ;  /* 0x000000ffff0b7224 */ /* 0x000fce00078e0a0b */
.L_x_4:
[----:B--2---:R2:W1:Y:S01]  /*0800*/  LDG.E R0, desc[UR6][R4.64] ;  /* 0x0000000604007981 */ /* 0x004462000c1e1900 */
[----:B------:R-:W-:-:S05]  /*0810*/  VIADD R11, R11, 0x1 ;  /* 0x000000010b0b7836 */ /* 0x000fca0000000000 */
[----:B------:R-:W-:Y:S02]  /*0820*/  ISETP.NE.AND P0, PT, R11, RZ, PT ;  /* 0x000000ff0b00720c */ /* 0x000fe40003f05270 */
[----:B--2---:R-:W-:-:S04]  /*0830*/  IADD3 R4, P1, PT, R4, 0x4, RZ ;  /* 0x0000000404047810 */ /* 0x004fc80007f3e0ff */
[----:B------:R-:W-:Y:S02]  /*0840*/  IADD3.X R5, PT, PT, RZ, R5, RZ, P1, !PT ;  /* 0x00000005ff057210 */ /* 0x000fe40000ffe4ff */
[----:B-1-345:R-:W-:-:S05]  /*0850*/  IADD3 R13, PT, PT, R0, R13, RZ ;  /* 0x0000000d000d7210 */ /* 0x03afca0007ffe0ff */
[----:B------:R2:W-:Y:S01]  /*0860*/  STG.E desc[UR6][R2.64], R13 ;  /* 0x0000000d02007986 */ /* 0x0005e2000c101906 */
[----:B------:R-:W-:Y:S05]  /*0870*/  @P0 BRA `(.L_x_4) ;  /* 0xfffffffc00e00947 */ /* 0x000fea000383ffff */
[----:B------:R-:W-:Y:S05]  /*0880*/  EXIT ;  /* 0x000000000000794d */ /* 0x000fea0003800000 */
.L_x_5:
[----:B------:R-:W-:-:S00]  /*0890*/  BRA `(.L_x_5) ;  /* 0xfffffffc00fc7947 */ /* 0x000fc0000383ffff */
[----:B------:R-:W-:-:S00]  /*08a0*/  NOP ;  /* 0x0000000000007918 */ /* 0x000fc00000000000 */
        /* <DEDUP_REMOVED lines=13> */
.L_x_6:


//--------------------- .nv.shared.reserved.0     --------------------------
	.section	.nv.shared.reserved.0,"aw",@nobits
	.weak		__nv_reservedSMEM_offset_0_alias
	.size		__nv_reservedSMEM_offset_0_alias, 0, 64
	.other		__nv_reservedSMEM_offset_0_alias,@"STO_CUDA_RESERVED_SHARED STV_DEFAULT"
__nv_reservedSMEM_offset_0_alias:
	.zero		0
	.zero		64


//--------------------- .nv.constant0._Z3addPii   --------------------------
	.section	.nv.constant0._Z3addPii,"a",@progbits
	.sectionflags	@""
	.align	4
.nv.constant0._Z3addPii:
	.zero		908


//--------------------- SYMBOLS --------------------------

	.type		.nv.reservedSmem.offset0,@object
	.size		.nv.reservedSmem.offset0,0x4
